	.headerflags	@"EF_CUDA_TEXMODE_UNIFIED EF_CUDA_64BIT_ADDRESS EF_CUDA_ACCELERATORS EF_CUDA_SM90 EF_CUDA_VIRTUAL_SM(EF_CUDA_SM90)"
	.elftype	@"ET_EXEC"


//--------------------- .nv.info                  --------------------------
	.section	.nv.info,"",@"SHT_CUDA_INFO"
	.align	4


	//----- nvinfo : EIATTR_REGCOUNT
	.align		4
        /*0000*/ 	.byte	0x04, 0x2f
        /*0002*/ 	.short	(.L_1 - .L_0)
	.align		4
.L_0:
        /*0004*/ 	.word	index@(triton_poi_fused_relu_threshold_backward_10)
        /*0008*/ 	.word	0x0000000e


	//----- nvinfo : EIATTR_MIN_STACK_SIZE
	.align		4
.L_1:
        /*000c*/ 	.byte	0x04, 0x12
        /*000e*/ 	.short	(.L_3 - .L_2)
	.align		4
.L_2:
        /*0010*/ 	.word	index@(triton_poi_fused_relu_threshold_backward_10)
        /*0014*/ 	.word	0x00000000


	//----- nvinfo : EIATTR_FRAME_SIZE
	.align		4
.L_3:
        /*0018*/ 	.byte	0x04, 0x11
        /*001a*/ 	.short	(.L_5 - .L_4)
	.align		4
.L_4:
        /*001c*/ 	.word	index@(triton_poi_fused_relu_threshold_backward_10)
        /*0020*/ 	.word	0x00000000


	//----- nvinfo : EIATTR_MIN_STACK_SIZE
	.align		4
.L_5:
        /*0024*/ 	.byte	0x04, 0x12
        /*0026*/ 	.short	(.L_7 - .L_6)
	.align		4
.L_6:
        /*0028*/ 	.word	index@(triton_poi_fused_relu_threshold_backward_10)
        /*002c*/ 	.word	0x00000000
.L_7:


//--------------------- .nv.info.triton_poi_fused_relu_threshold_backward_10 --------------------------
	.section	.nv.info.triton_poi_fused_relu_threshold_backward_10,"",@"SHT_CUDA_INFO"
	.sectionflags	@""
	.align	4


	//----- nvinfo : EIATTR_CUDA_API_VERSION
	.align		4
        /*0000*/ 	.byte	0x04, 0x37
        /*0002*/ 	.short	(.L_9 - .L_8)
.L_8:
        /*0004*/ 	.word	0x0000007c


	//----- nvinfo : EIATTR_KPARAM_INFO
	.align		4
.L_9:
        /*0008*/ 	.byte	0x04, 0x17
        /*000a*/ 	.short	(.L_11 - .L_10)
.L_10:
        /*000c*/ 	.word	0x00000000
        /*0010*/ 	.short	0x0003
        /*0012*/ 	.short	0x0018
        /*0014*/ 	.byte	0x00, 0xf0, 0x11, 0x00


	//----- nvinfo : EIATTR_KPARAM_INFO
	.align		4
.L_11:
        /*0018*/ 	.byte	0x04, 0x17
        /*001a*/ 	.short	(.L_13 - .L_12)
.L_12:
        /*001c*/ 	.word	0x00000000
        /*0020*/ 	.short	0x0002
        /*0022*/ 	.short	0x0010
        /*0024*/ 	.byte	0x00, 0xf4, 0x21, 0x00


	//----- nvinfo : EIATTR_KPARAM_INFO
	.align		4
.L_13:
        /*0028*/ 	.byte	0x04, 0x17
        /*002a*/ 	.short	(.L_15 - .L_14)
.L_14:
        /*002c*/ 	.word	0x00000000
        /*0030*/ 	.short	0x0001
        /*0032*/ 	.short	0x0008
        /*0034*/ 	.byte	0x00, 0xf4, 0x21, 0x00


	//----- nvinfo : EIATTR_KPARAM_INFO
	.align		4
.L_15:
        /*0038*/ 	.byte	0x04, 0x17
        /*003a*/ 	.short	(.L_17 - .L_16)
.L_16:
        /*003c*/ 	.word	0x00000000
        /*0040*/ 	.short	0x0000
        /*0042*/ 	.short	0x0000
        /*0044*/ 	.byte	0x00, 0xf4, 0x21, 0x00


	//----- nvinfo : EIATTR_SPARSE_MMA_MASK
	.align		4
.L_17:
        /*0048*/ 	.byte	0x03, 0x50
        /*004a*/ 	.short	0x0000


	//----- nvinfo : EIATTR_MAXREG_COUNT
	.align		4
        /*004c*/ 	.byte	0x03, 0x1b
        /*004e*/ 	.short	0x00ff


	//----- nvinfo : EIATTR_EXIT_INSTR_OFFSETS
	.align		4
        /*0050*/ 	.byte	0x04, 0x1c
        /*0052*/ 	.short	(.L_19 - .L_18)


	//   ....[0]....
.L_18:
        /*0054*/ 	.word	0x00000240


	//   ....[1]....
        /*0058*/ 	.word	0x00000260


	//----- nvinfo : EIATTR_REQNTID
	.align		4
.L_19:
        /*005c*/ 	.byte	0x04, 0x10
        /*005e*/ 	.short	(.L_21 - .L_20)
.L_20:
        /*0060*/ 	.word	0x00000020
        /*0064*/ 	.word	0x00000001
        /*0068*/ 	.word	0x00000001


	//----- nvinfo : EIATTR_CBANK_PARAM_SIZE
	.align		4
.L_21:
        /*006c*/ 	.byte	0x03, 0x19
        /*006e*/ 	.short	0x001c


	//----- nvinfo : EIATTR_PARAM_CBANK
	.align		4
        /*0070*/ 	.byte	0x04, 0x0a
        /*0072*/ 	.short	(.L_23 - .L_22)
	.align		4
.L_22:
        /*0074*/ 	.word	index@(.nv.constant0.triton_poi_fused_relu_threshold_backward_10)
        /*0078*/ 	.short	0x0210
        /*007a*/ 	.short	0x001c


	//----- nvinfo : EIATTR_SW_WAR
	.align		4
.L_23:
        /*007c*/ 	.byte	0x04, 0x36
        /*007e*/ 	.short	(.L_25 - .L_24)
.L_24:
        /*0080*/ 	.word	0x00000008
.L_25:


//--------------------- .nv.callgraph             --------------------------
	.section	.nv.callgraph,"",@"SHT_CUDA_CALLGRAPH"
	.align	4
	.sectionentsize	8
	.align		4
        /*0000*/ 	.word	0x00000000
	.align		4
        /*0004*/ 	.word	0xffffffff
	.align		4
        /*0008*/ 	.word	0x00000000
	.align		4
        /*000c*/ 	.word	0xfffffffe
	.align		4
        /*0010*/ 	.word	0x00000000
	.align		4
        /*0014*/ 	.word	0xfffffffd
	.align		4
        /*0018*/ 	.word	0x00000000
	.align		4
        /*001c*/ 	.word	0xfffffffc


//--------------------- .text.triton_poi_fused_relu_threshold_backward_10 --------------------------
	.section	.text.triton_poi_fused_relu_threshold_backward_10,"ax",@progbits
	.align	128
        .global         triton_poi_fused_relu_threshold_backward_10
        .type           triton_poi_fused_relu_threshold_backward_10,@function
        .size           triton_poi_fused_relu_threshold_backward_10,(.L_x_1 - triton_poi_fused_relu_threshold_backward_10)
        .other          triton_poi_fused_relu_threshold_backward_10,@"STO_CUDA_ENTRY STV_DEFAULT"
triton_poi_fused_relu_threshold_backward_10:
.text.triton_poi_fused_relu_threshold_backward_10:
[----:B------:R-:W0:Y:S02]  /*0000*/  LDC R1, c[0x0][0x28] ;  /* 0x00000a00ff017b82 */ /* 0x000e240000000800 */
[----:B------:R-:W1:Y:S01]  /*0010*/  S2R R0, SR_TID.X ;  /* 0x0000000000007919 */ /* 0x000e620000002100 */
[----:B------:R-:W2:Y:S01]  /*0020*/  LDC.64 R4, c[0x0][0x218] ;  /* 0x00008600ff047b82 */ /* 0x000ea20000000a00 */
[----:B------:R-:W-:Y:S01]  /*0030*/  CS2R R10, SRZ ;  /* 0x00000000000a7805 */ /* 0x000fe2000001ff00 */
[----:B------:R-:W-:Y:S01]  /*0040*/  ULDC.64 UR4, c[0x0][0x208] ;  /* 0x0000820000047ab9 */ /* 0x000fe20000000a00 */
[----:B------:R-:W3:Y:S01]  /*0050*/  S2R R7, SR_CTAID.X ;  /* 0x0000000000077919 */ /* 0x000ee20000002500 */
[----:B------:R-:W-:-:S04]  /*0060*/  ULDC.64 UR6, c[0x0][0x220] ;  /* 0x0000880000067ab9 */ /* 0x000fc80000000a00 */
[----:B------:R-:W4:Y:S01]  /*0070*/  LDC.64 R2, c[0x0][0x210] ;  /* 0x00008400ff027b82 */ /* 0x000f220000000a00 */
[----:B-1----:R-:W-:Y:S01]  /*0080*/  IMAD.SHL.U32 R0, R0, 0x2, RZ ;  /* 0x0000000200007824 */ /* 0x002fe200078e00ff */
[----:B---3--:R-:W-:-:S04]  /*0090*/  SHF.R.S32.HI R6, RZ, 0x19, R7 ;  /* 0x00000019ff067819 */ /* 0x008fc80000011407 */
[----:B------:R-:W-:-:S05]  /*00a0*/  LOP3.LUT R0, R0, 0x3e, RZ, 0xc0, !PT ;  /* 0x0000003e00007812 */ /* 0x000fca00078ec0ff */
[----:B------:R-:W-:Y:S01]  /*00b0*/  IMAD R7, R7, 0x40, R0 ;  /* 0x0000004007077824 */ /* 0x000fe200078e0200 */
[----:B------:R-:W-:-:S03]  /*00c0*/  SGXT R0, R6, 0x1 ;  /* 0x000000010600781a */ /* 0x000fc60000000200 */
[C---:B----4-:R-:W-:Y:S01]  /*00d0*/  IMAD.WIDE R2, R7.reuse, 0x4, R2 ;  /* 0x0000000407027825 */ /* 0x050fe200078e0202 */
[----:B------:R-:W-:Y:S02]  /*00e0*/  LEA.HI R0, R0, R7, RZ, 0x2 ;  /* 0x0000000700007211 */ /* 0x000fe400078f10ff */
[----:B------:R-:W-:Y:S02]  /*00f0*/  ISETP.GE.AND P0, PT, R7, 0x40, PT ;  /* 0x000000400700780c */ /* 0x000fe40003f06270 */
[----:B------:R-:W-:-:S05]  /*0100*/  LOP3.LUT R0, R0, 0xfffffffc, RZ, 0xc0, !PT ;  /* 0xfffffffc00007812 */ /* 0x000fca00078ec0ff */
[----:B------:R-:W-:-:S04]  /*0110*/  IMAD.IADD R9, R7, 0x1, -R0 ;  /* 0x0000000107097824 */ /* 0x000fc800078e0a00 */
[----:B--2---:R-:W-:Y:S01]  /*0120*/  IMAD.WIDE R4, R9, 0x4, R4 ;  /* 0x0000000409047825 */ /* 0x004fe200078e0204 */
[----:B------:R-:W-:-:S04]  /*0130*/  CS2R R8, SRZ ;  /* 0x0000000000087805 */ /* 0x000fc8000001ff00 */
[----:B------:R-:W2:Y:S04]  /*0140*/  @!P0 LDG.E.EL.64 R10, desc[UR4][R4.64] ;  /* 0x00000004040a8981 */ /* 0x000ea8000c2e1b00 */
[----:B------:R-:W2:Y:S02]  /*0150*/  @!P0 LDG.E.64 R8, desc[UR4][R2.64] ;  /* 0x0000000402088981 */ /* 0x000ea4000c1e1b00 */
[----:B--2---:R-:W-:Y:S01]  /*0160*/  FSETP.GEU.AND P2, PT, R8, -R10, PT ;  /* 0x8000000a0800720b */ /* 0x004fe20003f4e000 */
[----:B------:R-:W-:Y:S01]  /*0170*/  FADD R8, R10, R8 ;  /* 0x000000080a087221 */ /* 0x000fe20000000000 */
[----:B------:R-:W-:Y:S01]  /*0180*/  FADD R0, R11, R9 ;  /* 0x000000090b007221 */ /* 0x000fe20000000000 */
[----:B------:R-:W-:-:S03]  /*0190*/  FSETP.GEU.AND P1, PT, R9, -R11, PT ;  /* 0x8000000b0900720b */ /* 0x000fc60003f2e000 */
[----:B------:R-:W-:Y:S02]  /*01a0*/  FSEL R8, R8, RZ, P2 ;  /* 0x000000ff08087208 */ /* 0x000fe40001000000 */
[----:B------:R-:W-:Y:S02]  /*01b0*/  FSEL R9, R0, RZ, P1 ;  /* 0x000000ff00097208 */ /* 0x000fe40000800000 */
[----:B------:R-:W-:Y:S02]  /*01c0*/  FSETP.GTU.AND P3, PT, R8, RZ, PT ;  /* 0x000000ff0800720b */ /* 0x000fe40003f6c000 */
[----:B------:R-:W-:Y:S02]  /*01d0*/  FSETP.GTU.AND P2, PT, R9, RZ, PT ;  /* 0x000000ff0900720b */ /* 0x000fe40003f4c000 */
[----:B------:R-:W-:Y:S02]  /*01e0*/  IADD3 R6, P1, R7, UR6, RZ ;  /* 0x0000000607067c10 */ /* 0x000fe4000ff3e0ff */
[----:B------:R-:W-:-:S02]  /*01f0*/  SEL R0, RZ, 0x1, P3 ;  /* 0x00000001ff007807 */ /* 0x000fc40001800000 */
[----:B------:R-:W-:Y:S01]  /*0200*/  SEL R5, RZ, 0x100, P2 ;  /* 0x00000100ff057807 */ /* 0x000fe20001000000 */
[----:B------:R1:W-:Y:S01]  /*0210*/  @!P0 STG.E.64 desc[UR4][R2.64], R8 ;  /* 0x0000000802008986 */ /* 0x0003e2000c101b04 */
[----:B------:R-:W-:-:S03]  /*0220*/  LEA.HI.X.SX32 R7, R7, UR7, 0x1, P1 ;  /* 0x0000000707077c11 */ /* 0x000fc600088f0eff */
[----:B------:R-:W-:Y:S01]  /*0230*/  IMAD.IADD R5, R0, 0x1, R5 ;  /* 0x0000000100057824 */ /* 0x000fe200078e0205 */
[----:B------:R-:W-:Y:S06]  /*0240*/  @P0 EXIT ;  /* 0x000000000000094d */ /* 0x000fec0003800000 */
[----:B------:R-:W-:Y:S01]  /*0250*/  STG.E.U16 desc[UR4][R6.64], R5 ;  /* 0x0000000506007986 */ /* 0x000fe2000c101504 */
[----:B------:R-:W-:Y:S05]  /*0260*/  EXIT ;  /* 0x000000000000794d */ /* 0x000fea0003800000 */
.L_x_0:
[----:B------:R-:W-:-:S00]  /*0270*/  BRA `(.L_x_0) ;  /* 0xfffffffc00fc7947 */ /* 0x000fc0000383ffff */
[----:B------:R-:W-:-:S00]  /*0280*/  NOP ;  /* 0x0000000000007918 */ /* 0x000fc00000000000 */
[----:B------:R-:W-:-:S00]  /*0290*/  NOP ;  /* 0x0000000000007918 */ /* 0x000fc00000000000 */
[----:B------:R-:W-:-:S00]  /*02a0*/  NOP ;  /* 0x0000000000007918 */ /* 0x000fc00000000000 */
[----:B------:R-:W-:-:S00]  /*02b0*/  NOP ;  /* 0x0000000000007918 */ /* 0x000fc00000000000 */
[----:B------:R-:W-:-:S00]  /*02c0*/  NOP ;  /* 0x0000000000007918 */ /* 0x000fc00000000000 */
[----:B------:R-:W-:-:S00]  /*02d0*/  NOP ;  /* 0x0000000000007918 */ /* 0x000fc00000000000 */
[----:B------:R-:W-:-:S00]  /*02e0*/  NOP ;  /* 0x0000000000007918 */ /* 0x000fc00000000000 */
[----:B------:R-:W-:-:S00]  /*02f0*/  NOP ;  /* 0x0000000000007918 */ /* 0x000fc00000000000 */
.L_x_1:


//--------------------- .nv.constant0.triton_poi_fused_relu_threshold_backward_10 --------------------------
	.section	.nv.constant0.triton_poi_fused_relu_threshold_backward_10,"a",@progbits
	.sectionflags	@""
	.align	4
.nv.constant0.triton_poi_fused_relu_threshold_backward_10:
	.zero		556
